//
// Generated by NVIDIA NVVM Compiler
//
// Compiler Build ID: CL-36424714
// Cuda compilation tools, release 13.0, V13.0.88
// Based on NVVM 20.0.0
//

.version 9.0
.target sm_100
.address_size 64

	// .globl	_Z10checkIndexv
.extern .func  (.param .b32 func_retval0) vprintf
(
	.param .b64 vprintf_param_0,
	.param .b64 vprintf_param_1
)
;
.global .align 1 .b8 $str[101] = {116, 104, 114, 101, 97, 100, 73, 100, 120, 58, 32, 40, 37, 100, 44, 32, 37, 100, 44, 32, 37, 100, 41, 32, 10, 98, 108, 111, 99, 107, 73, 100, 120, 58, 32, 32, 40, 37, 100, 44, 32, 37, 100, 44, 32, 37, 100, 41, 32, 10, 98, 108, 111, 99, 107, 68, 105, 109, 58, 32, 32, 40, 37, 100, 44, 32, 37, 100, 44, 32, 37, 100, 41, 32, 10, 103, 114, 105, 100, 68, 105, 109, 58, 32, 32, 32, 40, 37, 100, 44, 32, 37, 100, 44, 32, 37, 100, 41, 32, 10};

.visible .entry _Z10checkIndexv()
{
	.local .align 16 .b8 	__local_depot0[48];
	.reg .b64 	%SP;
	.reg .b64 	%SPL;
	.reg .b32 	%r<15>;
	.reg .b64 	%rd<5>;

	mov.u64 	%SPL, __local_depot0;
	cvta.local.u64 	%SP, %SPL;
	add.u64 	%rd1, %SP, 0;
	add.u64 	%rd2, %SPL, 0;
	mov.u32 	%r1, %tid.x;
	mov.u32 	%r2, %tid.y;
	mov.u32 	%r3, %tid.z;
	mov.u32 	%r4, %ctaid.x;
	mov.u32 	%r5, %ctaid.y;
	mov.u32 	%r6, %ctaid.z;
	mov.u32 	%r7, %ntid.x;
	mov.u32 	%r8, %ntid.y;
	mov.u32 	%r9, %ntid.z;
	mov.u32 	%r10, %nctaid.x;
	mov.u32 	%r11, %nctaid.y;
	mov.u32 	%r12, %nctaid.z;
	st.local.v4.u32 	[%rd2], {%r1, %r2, %r3, %r4};
	st.local.v4.u32 	[%rd2+16], {%r5, %r6, %r7, %r8};
	st.local.v4.u32 	[%rd2+32], {%r9, %r10, %r11, %r12};
	mov.u64 	%rd3, $str;
	cvta.global.u64 	%rd4, %rd3;
	{ // callseq 0, 0
	.param .b64 param0;
	st.param.b64 	[param0], %rd4;
	.param .b64 param1;
	st.param.b64 	[param1], %rd1;
	.param .b32 retval0;
	call.uni (retval0), 
	vprintf, 
	(
	param0, 
	param1
	);
	ld.param.b32 	%r13, [retval0];
	} // callseq 0
	ret;

}


// ===== COMPILED SASS (sm_100) =====

	.target	sm_100

	.elftype	@"ET_EXEC"


//--------------------- .note.nv.tkinfo           --------------------------
	.section	.note.nv.tkinfo,"",@"SHT_NOTE"
	.sectionflags	@"SHF_NOTE_NV_TKINFO"
	.tkinfo
        /*0018*/ 	.word	0x00000002
        /*0030*/ 	.string	""
        /*0030*/ 	.string	"ptxas"
        /*0030*/ 	.string	"Cuda compilation tools, release 13.0, V13.0.88"
        /*0030*/ 	.string	"Build cuda_13.0.r13.0/compiler.36424714_0"
        /*0030*/ 	.string	"-arch sm_100 -m 64 "



//--------------------- .note.nv.cuinfo           --------------------------
	.section	.note.nv.cuinfo,"",@"SHT_NOTE"
	.sectionflags	@"SHF_NOTE_NV_CUINFO"
        /*0018*/ 	.short	0x0002
        /*001a*/ 	.short	0x0064
        /*001c*/ 	.short	0x0082
	.zero		2


//--------------------- .nv.info                  --------------------------
	.section	.nv.info,"",@"SHT_CUDA_INFO"
	.align	4


	//----- nvinfo : EIATTR_REGCOUNT
	.align		4
        /*0000*/ 	.byte	0x04, 0x2f
        /*0002*/ 	.short	(.L_2 - .L_1)
	.align		4
.L_1:
        /*0004*/ 	.word	index@(_Z10checkIndexv)
        /*0008*/ 	.word	0x00000018


	//----- nvinfo : EIATTR_FRAME_SIZE
	.align		4
.L_2:
        /*000c*/ 	.byte	0x04, 0x11
        /*000e*/ 	.short	(.L_4 - .L_3)
	.align		4
.L_3:
        /*0010*/ 	.word	index@(_Z10checkIndexv)
        /*0014*/ 	.word	0x00000030


	//----- nvinfo : EIATTR_MIN_STACK_SIZE
	.align		4
.L_4:
        /*0018*/ 	.byte	0x04, 0x12
        /*001a*/ 	.short	(.L_6 - .L_5)
	.align		4
.L_5:
        /*001c*/ 	.word	index@(_Z10checkIndexv)
        /*0020*/ 	.word	0x00000030
.L_6:


//--------------------- .nv.compat                --------------------------
	.section	.nv.compat,"",@"SHT_CUDA_COMPAT_INFO"
	.align	4
        /*0000*/ 	.byte	0x02, 0x09, 0x00, 0x00, 0x02, 0x02, 0x01, 0x00, 0x02, 0x05, 0x05, 0x00, 0x03, 0x07, 0x01, 0x01
        /*0010*/ 	.byte	0x02, 0x03, 0x00, 0x00, 0x02, 0x06, 0x01, 0x00, 0x04, 0x0b, 0x08, 0x00, 0x09, 0x00, 0x00, 0x00
        /*0020*/ 	.byte	0x00, 0x00, 0x00, 0x00


//--------------------- .nv.info._Z10checkIndexv  --------------------------
	.section	.nv.info._Z10checkIndexv,"",@"SHT_CUDA_INFO"
	.sectionflags	@""
	.align	4


	//----- nvinfo : EIATTR_CUDA_API_VERSION
	.align		4
        /*0000*/ 	.byte	0x04, 0x37
        /*0002*/ 	.short	(.L_8 - .L_7)
.L_7:
        /*0004*/ 	.word	0x00000082


	//----- nvinfo : EIATTR_SPARSE_MMA_MASK
	.align		4
.L_8:
        /*0008*/ 	.byte	0x03, 0x50
        /*000a*/ 	.short	0x0000


	//----- nvinfo : EIATTR_MAXREG_COUNT
	.align		4
        /*000c*/ 	.byte	0x03, 0x1b
        /*000e*/ 	.short	0x00ff


	//----- nvinfo : EIATTR_EXTERNS
	.align		4
        /*0010*/ 	.byte	0x04, 0x0f
        /*0012*/ 	.short	(.L_10 - .L_9)


	//   ....[0]....
	.align		4
.L_9:
        /*0014*/ 	.word	index@(vprintf)


	//----- nvinfo : EIATTR_MERCURY_ISA_VERSION
	.align		4
.L_10:
        /*0018*/ 	.byte	0x03, 0x5f
        /*001a*/ 	.short	0x0101


	//----- nvinfo : EIATTR_VRC_CTA_INIT_COUNT
	.align		4
        /*001c*/ 	.byte	0x02, 0x4a
	.zero		1
	.zero		1


	//----- nvinfo : EIATTR_SYSCALL_OFFSETS
	.align		4
        /*0020*/ 	.byte	0x04, 0x46
        /*0022*/ 	.short	(.L_12 - .L_11)


	//   ....[0]....
.L_11:
        /*0024*/ 	.word	0x000001b0


	//----- nvinfo : EIATTR_EXIT_INSTR_OFFSETS
	.align		4
.L_12:
        /*0028*/ 	.byte	0x04, 0x1c
        /*002a*/ 	.short	(.L_14 - .L_13)


	//   ....[0]....
.L_13:
        /*002c*/ 	.word	0x000001c0


	//----- nvinfo : EIATTR_SW_WAR
	.align		4
.L_14:
        /*0030*/ 	.byte	0x04, 0x36
        /*0032*/ 	.short	(.L_16 - .L_15)
.L_15:
        /*0034*/ 	.word	0x00000008
.L_16:


//--------------------- .nv.callgraph             --------------------------
	.section	.nv.callgraph,"",@"SHT_CUDA_CALLGRAPH"
	.align	4
	.sectionentsize	8
	.align		4
        /*0000*/ 	.word	0x00000000
	.align		4
        /*0004*/ 	.word	0xffffffff
	.align		4
        /*0008*/ 	.word	index@(_Z10checkIndexv)
	.align		4
        /*000c*/ 	.word	index@(vprintf)
	.align		4
        /*0010*/ 	.word	0x00000000
	.align		4
        /*0014*/ 	.word	0xfffffffe
	.align		4
        /*0018*/ 	.word	0x00000000
	.align		4
        /*001c*/ 	.word	0xfffffffd
	.align		4
        /*0020*/ 	.word	0x00000000
	.align		4
        /*0024*/ 	.word	0xfffffffc


//--------------------- .nv.constant4             --------------------------
	.section	.nv.constant4,"a",@progbits
	.align	8
	.align		8
.nv.constant4:
        /*0000*/ 	.dword	vprintf
	.align		8
        /*0008*/ 	.dword	$str


//--------------------- .text._Z10checkIndexv     --------------------------
	.section	.text._Z10checkIndexv,"ax",@progbits
	.align	128
        .global         _Z10checkIndexv
        .type           _Z10checkIndexv,@function
        .size           _Z10checkIndexv,(.L_x_2 - _Z10checkIndexv)
        .other          _Z10checkIndexv,@"STO_CUDA_ENTRY STV_DEFAULT"
_Z10checkIndexv:
.text._Z10checkIndexv:
[----:B------:R-:W0:Y:S01]  /*0000*/  LDC R1, c[0x0][0x37c] ;  /* 0x0000df00ff017b82 */ /* 0x000e220000000800 */
[----:B------:R-:W1:Y:S01]  /*0010*/  S2R R8, SR_TID.X ;  /* 0x0000000000087919 */ /* 0x000e620000002100 */
[----:B------:R-:W2:Y:S06]  /*0020*/  LDCU UR5, c[0x0][0x2fc] ;  /* 0x00005f80ff0577ac */ /* 0x000eac0008000800 */
[----:B------:R-:W3:Y:S01]  /*0030*/  LDC R14, c[0x0][0x360] ;  /* 0x0000d800ff0e7b82 */ /* 0x000ee20000000800 */
[----:B0-----:R-:W-:Y:S01]  /*0040*/  VIADD R1, R1, 0xffffffd0 ;  /* 0xffffffd001017836 */ /* 0x001fe20000000000 */
[----:B------:R-:W1:Y:S01]  /*0050*/  S2R R9, SR_TID.Y ;  /* 0x0000000000097919 */ /* 0x000e620000002200 */
[----:B------:R-:W-:Y:S01]  /*0060*/  MOV R0, 0x0 ;  /* 0x0000000000007802 */ /* 0x000fe20000000f00 */
[----:B------:R-:W0:Y:S01]  /*0070*/  LDCU UR4, c[0x0][0x2f8] ;  /* 0x00005f00ff0477ac */ /* 0x000e220008000800 */
[----:B------:R-:W1:Y:S03]  /*0080*/  S2R R10, SR_TID.Z ;  /* 0x00000000000a7919 */ /* 0x000e660000002300 */
[----:B------:R-:W3:Y:S01]  /*0090*/  LDC R15, c[0x0][0x364] ;  /* 0x0000d900ff0f7b82 */ /* 0x000ee20000000800 */
[----:B------:R-:W4:Y:S01]  /*00a0*/  LDCU.64 UR6, c[0x4][0x8] ;  /* 0x01000100ff0677ac */ /* 0x000f220008000a00 */
[----:B------:R-:W1:Y:S01]  /*00b0*/  S2R R11, SR_CTAID.X ;  /* 0x00000000000b7919 */ /* 0x000e620000002500 */
[----:B------:R-:W3:Y:S05]  /*00c0*/  S2R R12, SR_CTAID.Y ;  /* 0x00000000000c7919 */ /* 0x000eea0000002600 */
[----:B------:R-:W5:Y:S01]  /*00d0*/  LDC R16, c[0x0][0x368] ;  /* 0x0000da00ff107b82 */ /* 0x000f620000000800 */
[----:B------:R-:W3:Y:S01]  /*00e0*/  S2R R13, SR_CTAID.Z ;  /* 0x00000000000d7919 */ /* 0x000ee20000002700 */
[----:B0-----:R-:W-:-:S06]  /*00f0*/  IADD3 R6, P0, PT, R1, UR4, RZ ;  /* 0x0000000401067c10 */ /* 0x001fcc000ff1e0ff */
[----:B------:R-:W5:Y:S01]  /*0100*/  LDC R17, c[0x0][0x370] ;  /* 0x0000dc00ff117b82 */ /* 0x000f620000000800 */
[----:B----4-:R-:W-:Y:S01]  /*0110*/  IMAD.U32 R4, RZ, RZ, UR6 ;  /* 0x00000006ff047e24 */ /* 0x010fe2000f8e00ff */
[----:B------:R-:W-:Y:S01]  /*0120*/  MOV R5, UR7 ;  /* 0x0000000700057c02 */ /* 0x000fe20008000f00 */
[----:B--2---:R-:W-:-:S05]  /*0130*/  IMAD.X R7, RZ, RZ, UR5, P0 ;  /* 0x00000005ff077e24 */ /* 0x004fca00080e06ff */
[----:B------:R-:W5:Y:S08]  /*0140*/  LDC R18, c[0x0][0x374] ;  /* 0x0000dd00ff127b82 */ /* 0x000f700000000800 */
[----:B------:R-:W5:Y:S01]  /*0150*/  LDC R19, c[0x0][0x378] ;  /* 0x0000de00ff137b82 */ /* 0x000f620000000800 */
[----:B-1----:R0:W-:Y:S07]  /*0160*/  STL.128 [R1], R8 ;  /* 0x0000000801007387 */ /* 0x0021ee0000100c00 */
[----:B------:R0:W1:Y:S01]  /*0170*/  LDC.64 R2, c[0x4][R0] ;  /* 0x0100000000027b82 */ /* 0x0000620000000a00 */
[----:B---3--:R0:W-:Y:S04]  /*0180*/  STL.128 [R1+0x10], R12 ;  /* 0x0000100c01007387 */ /* 0x0081e80000100c00 */
[----:B-----5:R0:W-:Y:S02]  /*0190*/  STL.128 [R1+0x20], R16 ;  /* 0x0000201001007387 */ /* 0x0201e40000100c00 */
[----:B------:R-:W-:-:S07]  /*01a0*/  LEPC R20, `(.L_x_0) ;  /* 0x000000001014794e */ /* 0x000fce0000000000 */
[----:B01----:R-:W-:Y:S05]  /*01b0*/  CALL.ABS.NOINC R2 ;  /* 0x0000000002007343 */ /* 0x003fea0003c00000 */
.L_x_0:
[----:B------:R-:W-:Y:S05]  /*01c0*/  EXIT ;  /* 0x000000000000794d */ /* 0x000fea0003800000 */
.L_x_1:
[----:B------:R-:W-:-:S00]  /*01d0*/  BRA `(.L_x_1) ;  /* 0xfffffffc00fc7947 */ /* 0x000fc0000383ffff */
[----:B------:R-:W-:-:S00]  /*01e0*/  NOP ;  /* 0x0000000000007918 */ /* 0x000fc00000000000 */
        /* <DEDUP_REMOVED lines=9> */
.L_x_2:


//--------------------- .nv.global.init           --------------------------
	.section	.nv.global.init,"aw",@progbits
.nv.global.init:
	.type		$str,@object
	.size		$str,(.L_0 - $str)
$str:
        /*0000*/ 	.byte	0x74, 0x68, 0x72, 0x65, 0x61, 0x64, 0x49, 0x64, 0x78, 0x3a, 0x20, 0x28, 0x25, 0x64, 0x2c, 0x20
        /*0010*/ 	.byte	0x25, 0x64, 0x2c, 0x20, 0x25, 0x64, 0x29, 0x20, 0x0a, 0x62, 0x6c, 0x6f, 0x63, 0x6b, 0x49, 0x64
        /*0020*/ 	.byte	0x78, 0x3a, 0x20, 0x20, 0x28, 0x25, 0x64, 0x2c, 0x20, 0x25, 0x64, 0x2c, 0x20, 0x25, 0x64, 0x29
        /*0030*/ 	.byte	0x20, 0x0a, 0x62, 0x6c, 0x6f, 0x63, 0x6b, 0x44, 0x69, 0x6d, 0x3a, 0x20, 0x20, 0x28, 0x25, 0x64
        /*0040*/ 	.byte	0x2c, 0x20, 0x25, 0x64, 0x2c, 0x20, 0x25, 0x64, 0x29, 0x20, 0x0a, 0x67, 0x72, 0x69, 0x64, 0x44
        /*0050*/ 	.byte	0x69, 0x6d, 0x3a, 0x20, 0x20, 0x20, 0x28, 0x25, 0x64, 0x2c, 0x20, 0x25, 0x64, 0x2c, 0x20, 0x25
        /*0060*/ 	.byte	0x64, 0x29, 0x20, 0x0a, 0x00
.L_0:


//--------------------- .nv.shared.reserved.0     --------------------------
	.section	.nv.shared.reserved.0,"aw",@nobits
	.weak		__nv_reservedSMEM_offset_0_alias
	.size		__nv_reservedSMEM_offset_0_alias, 0, 64
	.other		__nv_reservedSMEM_offset_0_alias,@"STO_CUDA_RESERVED_SHARED STV_DEFAULT"
__nv_reservedSMEM_offset_0_alias:
	.zero		0
	.zero		64


//--------------------- .nv.constant0._Z10checkIndexv --------------------------
	.section	.nv.constant0._Z10checkIndexv,"a",@progbits
	.sectionflags	@""
	.align	4
.nv.constant0._Z10checkIndexv:
	.zero		896


//--------------------- SYMBOLS --------------------------

	.type		.nv.reservedSmem.offset0,@object
	.size		.nv.reservedSmem.offset0,0x4
	.type		vprintf,@function
